	.headerflags	@"EF_CUDA_TEXMODE_UNIFIED EF_CUDA_64BIT_ADDRESS EF_CUDA_ACCELERATORS EF_CUDA_SM90 EF_CUDA_VIRTUAL_SM(EF_CUDA_SM90)"
	.elftype	@"ET_EXEC"


//--------------------- .nv.info                  --------------------------
	.section	.nv.info,"",@"SHT_CUDA_INFO"
	.align	4


	//----- nvinfo : EIATTR_REGCOUNT
	.align		4
        /*0000*/ 	.byte	0x04, 0x2f
        /*0002*/ 	.short	(.L_2 - .L_1)
	.align		4
.L_1:
        /*0004*/ 	.word	index@(triton_poi_fused_leaky_relu_16)
        /*0008*/ 	.word	0x00000028


	//----- nvinfo : EIATTR_MIN_STACK_SIZE
	.align		4
.L_2:
        /*000c*/ 	.byte	0x04, 0x12
        /*000e*/ 	.short	(.L_4 - .L_3)
	.align		4
.L_3:
        /*0010*/ 	.word	index@(triton_poi_fused_leaky_relu_16)
        /*0014*/ 	.word	0x00000000


	//----- nvinfo : EIATTR_FRAME_SIZE
	.align		4
.L_4:
        /*0018*/ 	.byte	0x04, 0x11
        /*001a*/ 	.short	(.L_6 - .L_5)
	.align		4
.L_5:
        /*001c*/ 	.word	index@(triton_poi_fused_leaky_relu_16)
        /*0020*/ 	.word	0x00000000


	//----- nvinfo : EIATTR_MIN_STACK_SIZE
	.align		4
.L_6:
        /*0024*/ 	.byte	0x04, 0x12
        /*0026*/ 	.short	(.L_8 - .L_7)
	.align		4
.L_7:
        /*0028*/ 	.word	index@(triton_poi_fused_leaky_relu_16)
        /*002c*/ 	.word	0x00000000
.L_8:


//--------------------- .nv.info.triton_poi_fused_leaky_relu_16 --------------------------
	.section	.nv.info.triton_poi_fused_leaky_relu_16,"",@"SHT_CUDA_INFO"
	.sectionflags	@""
	.align	4


	//----- nvinfo : EIATTR_CUDA_API_VERSION
	.align		4
        /*0000*/ 	.byte	0x04, 0x37
        /*0002*/ 	.short	(.L_10 - .L_9)
.L_9:
        /*0004*/ 	.word	0x0000007c


	//----- nvinfo : EIATTR_KPARAM_INFO
	.align		4
.L_10:
        /*0008*/ 	.byte	0x04, 0x17
        /*000a*/ 	.short	(.L_12 - .L_11)
.L_11:
        /*000c*/ 	.word	0x00000000
        /*0010*/ 	.short	0x0005
        /*0012*/ 	.short	0x0024
        /*0014*/ 	.byte	0x00, 0xf0, 0x11, 0x00


	//----- nvinfo : EIATTR_KPARAM_INFO
	.align		4
.L_12:
        /*0018*/ 	.byte	0x04, 0x17
        /*001a*/ 	.short	(.L_14 - .L_13)
.L_13:
        /*001c*/ 	.word	0x00000000
        /*0020*/ 	.short	0x0004
        /*0022*/ 	.short	0x0020
        /*0024*/ 	.byte	0x00, 0xf0, 0x11, 0x00


	//----- nvinfo : EIATTR_KPARAM_INFO
	.align		4
.L_14:
        /*0028*/ 	.byte	0x04, 0x17
        /*002a*/ 	.short	(.L_16 - .L_15)
.L_15:
        /*002c*/ 	.word	0x00000000
        /*0030*/ 	.short	0x0003
        /*0032*/ 	.short	0x0018
        /*0034*/ 	.byte	0x00, 0xf4, 0x21, 0x00


	//----- nvinfo : EIATTR_KPARAM_INFO
	.align		4
.L_16:
        /*0038*/ 	.byte	0x04, 0x17
        /*003a*/ 	.short	(.L_18 - .L_17)
.L_17:
        /*003c*/ 	.word	0x00000000
        /*0040*/ 	.short	0x0002
        /*0042*/ 	.short	0x0010
        /*0044*/ 	.byte	0x00, 0xf4, 0x21, 0x00


	//----- nvinfo : EIATTR_KPARAM_INFO
	.align		4
.L_18:
        /*0048*/ 	.byte	0x04, 0x17
        /*004a*/ 	.short	(.L_20 - .L_19)
.L_19:
        /*004c*/ 	.word	0x00000000
        /*0050*/ 	.short	0x0001
        /*0052*/ 	.short	0x0008
        /*0054*/ 	.byte	0x00, 0xf4, 0x21, 0x00


	//----- nvinfo : EIATTR_KPARAM_INFO
	.align		4
.L_20:
        /*0058*/ 	.byte	0x04, 0x17
        /*005a*/ 	.short	(.L_22 - .L_21)
.L_21:
        /*005c*/ 	.word	0x00000000
        /*0060*/ 	.short	0x0000
        /*0062*/ 	.short	0x0000
        /*0064*/ 	.byte	0x00, 0xf4, 0x21, 0x00


	//----- nvinfo : EIATTR_SPARSE_MMA_MASK
	.align		4
.L_22:
        /*0068*/ 	.byte	0x03, 0x50
        /*006a*/ 	.short	0x0000


	//----- nvinfo : EIATTR_MAXREG_COUNT
	.align		4
        /*006c*/ 	.byte	0x03, 0x1b
        /*006e*/ 	.short	0x00ff


	//----- nvinfo : EIATTR_EXIT_INSTR_OFFSETS
	.align		4
        /*0070*/ 	.byte	0x04, 0x1c
        /*0072*/ 	.short	(.L_24 - .L_23)


	//   ....[0]....
.L_23:
        /*0074*/ 	.word	0x00001180


	//   ....[1]....
        /*0078*/ 	.word	0x000011d0


	//----- nvinfo : EIATTR_REQNTID
	.align		4
.L_24:
        /*007c*/ 	.byte	0x04, 0x10
        /*007e*/ 	.short	(.L_26 - .L_25)
.L_25:
        /*0080*/ 	.word	0x00000100
        /*0084*/ 	.word	0x00000001
        /*0088*/ 	.word	0x00000001


	//----- nvinfo : EIATTR_CBANK_PARAM_SIZE
	.align		4
.L_26:
        /*008c*/ 	.byte	0x03, 0x19
        /*008e*/ 	.short	0x0028


	//----- nvinfo : EIATTR_PARAM_CBANK
	.align		4
        /*0090*/ 	.byte	0x04, 0x0a
        /*0092*/ 	.short	(.L_28 - .L_27)
	.align		4
.L_27:
        /*0094*/ 	.word	index@(.nv.constant0.triton_poi_fused_leaky_relu_16)
        /*0098*/ 	.short	0x0210
        /*009a*/ 	.short	0x0028


	//----- nvinfo : EIATTR_SW_WAR
	.align		4
.L_28:
        /*009c*/ 	.byte	0x04, 0x36
        /*009e*/ 	.short	(.L_30 - .L_29)
.L_29:
        /*00a0*/ 	.word	0x00000008
.L_30:


//--------------------- .nv.callgraph             --------------------------
	.section	.nv.callgraph,"",@"SHT_CUDA_CALLGRAPH"
	.align	4
	.sectionentsize	8
	.align		4
        /*0000*/ 	.word	0x00000000
	.align		4
        /*0004*/ 	.word	0xffffffff
	.align		4
        /*0008*/ 	.word	0x00000000
	.align		4
        /*000c*/ 	.word	0xfffffffe
	.align		4
        /*0010*/ 	.word	0x00000000
	.align		4
        /*0014*/ 	.word	0xfffffffd
	.align		4
        /*0018*/ 	.word	0x00000000
	.align		4
        /*001c*/ 	.word	0xfffffffc


//--------------------- .nv.constant4             --------------------------
	.section	.nv.constant4,"a",@progbits
	.align	8
	.align		8
.nv.constant4:
        /*0000*/ 	.dword	_$_str


//--------------------- .text.triton_poi_fused_leaky_relu_16 --------------------------
	.section	.text.triton_poi_fused_leaky_relu_16,"ax",@progbits
	.sectionflags	@"SHF_BARRIERS=1"
	.align	128
        .global         triton_poi_fused_leaky_relu_16
        .type           triton_poi_fused_leaky_relu_16,@function
        .size           triton_poi_fused_leaky_relu_16,(.L_x_1 - triton_poi_fused_leaky_relu_16)
        .other          triton_poi_fused_leaky_relu_16,@"STO_CUDA_ENTRY STV_DEFAULT"
triton_poi_fused_leaky_relu_16:
.text.triton_poi_fused_leaky_relu_16:
[----:B------:R-:W0:Y:S01]  /*0000*/  LDC R1, c[0x0][0x28] ;  /* 0x00000a00ff017b82 */ /* 0x000e220000000800 */
[----:B------:R-:W1:Y:S07]  /*0010*/  S2R R2, SR_TID.X ;  /* 0x0000000000027919 */ /* 0x000e6e0000002100 */
[----:B------:R-:W2:Y:S01]  /*0020*/  LDC.64 R30, c[0x0][0x210] ;  /* 0x00008400ff1e7b82 */ /* 0x000ea20000000a00 */
[----:B------:R-:W-:Y:S02]  /*0030*/  CS2R R16, SRZ ;  /* 0x0000000000107805 */ /* 0x000fe4000001ff00 */
[----:B------:R-:W-:Y:S01]  /*0040*/  CS2R R18, SRZ ;  /* 0x0000000000127805 */ /* 0x000fe2000001ff00 */
[----:B------:R-:W3:Y:S01]  /*0050*/  S2R R0, SR_CTAID.Y ;  /* 0x0000000000007919 */ /* 0x000ee20000002600 */
[----:B------:R-:W-:-:S02]  /*0060*/  CS2R R20, SRZ ;  /* 0x0000000000147805 */ /* 0x000fc4000001ff00 */
[----:B------:R-:W-:Y:S01]  /*0070*/  CS2R R22, SRZ ;  /* 0x0000000000167805 */ /* 0x000fe2000001ff00 */
[----:B------:R-:W-:Y:S01]  /*0080*/  ULDC.64 UR6, c[0x0][0x208] ;  /* 0x0000820000067ab9 */ /* 0x000fe20000000a00 */
[----:B------:R-:W4:Y:S01]  /*0090*/  S2R R34, SR_CTAID.X ;  /* 0x0000000000227919 */ /* 0x000f220000002500 */
[----:B------:R-:W5:Y:S01]  /*00a0*/  LDC.64 R36, c[0x0][0x218] ;  /* 0x00008600ff247b82 */ /* 0x000f620000000a00 */
[----:B-1----:R-:W-:Y:S01]  /*00b0*/  SHF.R.U32.HI R26, RZ, 0x5, R2 ;  /* 0x00000005ff1a7819 */ /* 0x002fe20000011602 */
[----:B------:R-:W-:Y:S02]  /*00c0*/  IMAD.SHL.U32 R33, R2, 0x4, RZ ;  /* 0x0000000402217824 */ /* 0x000fe400078e00ff */
[----:B---3--:R-:W-:Y:S01]  /*00d0*/  IMAD.SHL.U32 R35, R0, 0x20, RZ ;  /* 0x0000002000237824 */ /* 0x008fe200078e00ff */
[----:B------:R-:W-:Y:S02]  /*00e0*/  SHF.R.S32.HI R24, RZ, 0x1a, R0 ;  /* 0x0000001aff187819 */ /* 0x000fe40000011400 */
[----:B------:R-:W-:Y:S01]  /*00f0*/  SGXT.U32 R26, R26, 0x3 ;  /* 0x000000031a1a781a */ /* 0x000fe20000000000 */
[----:B----4-:R-:W-:Y:S01]  /*0100*/  IMAD.SHL.U32 R34, R34, 0x80, RZ ;  /* 0x0000008022227824 */ /* 0x010fe200078e00ff */
[----:B------:R-:W-:-:S02]  /*0110*/  SGXT R24, R24, 0x1 ;  /* 0x000000011818781a */ /* 0x000fc40000000200 */
[----:B------:R-:W-:Y:S02]  /*0120*/  LOP3.LUT R0, R35, 0x10, R26, 0xfe, !PT ;  /* 0x0000001023007812 */ /* 0x000fe400078efe1a */
[----:B------:R-:W-:Y:S02]  /*0130*/  LOP3.LUT R3, R34, 0x7c, R33, 0xf8, !PT ;  /* 0x0000007c22037812 */ /* 0x000fe400078ef821 */
[----:B------:R-:W-:Y:S02]  /*0140*/  LEA.HI R2, R24, R0, RZ, 0x6 ;  /* 0x0000000018027211 */ /* 0x000fe400078f30ff */
[----:B------:R-:W-:Y:S01]  /*0150*/  ISETP.GE.AND P0, PT, R3, 0x80, PT ;  /* 0x000000800300780c */ /* 0x000fe20003f06270 */
[----:B------:R-:W-:Y:S02]  /*0160*/  IMAD R11, R0, 0x80, R3 ;  /* 0x00000080000b7824 */ /* 0x000fe400078e0203 */
[----:B------:R-:W-:Y:S01]  /*0170*/  IMAD.SHL.U32 R2, R2, 0x2, RZ ;  /* 0x0000000202027824 */ /* 0x000fe200078e00ff */
[----:B------:R-:W-:Y:S01]  /*0180*/  ISETP.LT.AND P2, PT, R0, 0x100, !P0 ;  /* 0x000001000000780c */ /* 0x000fe20004741270 */
[----:B--2---:R-:W-:-:S03]  /*0190*/  IMAD.WIDE R10, R11, 0x4, R30 ;  /* 0x000000040b0a7825 */ /* 0x004fc600078e021e */
[----:B------:R-:W-:-:S04]  /*01a0*/  LOP3.LUT R2, R2, 0xffffff80, RZ, 0xc0, !PT ;  /* 0xffffff8002027812 */ /* 0x000fc800078ec0ff */
[----:B------:R-:W-:Y:S02]  /*01b0*/  IADD3 R0, R3, R2, RZ ;  /* 0x0000000203007210 */ /* 0x000fe40007ffe0ff */
[----:B------:R-:W-:-:S03]  /*01c0*/  LOP3.LUT R2, R35, 0x18, R26, 0xfe, !PT ;  /* 0x0000001823027812 */ /* 0x000fc600078efe1a */
[----:B-----5:R-:W-:Y:S01]  /*01d0*/  IMAD.WIDE R12, R0, 0x4, R36 ;  /* 0x00000004000c7825 */ /* 0x020fe200078e0224 */
[----:B------:R-:W2:Y:S01]  /*01e0*/  @P2 LDG.E.EL.128 R16, desc[UR6][R10.64] ;  /* 0x000000060a102981 */ /* 0x000ea2000c2e1d00 */
[----:B------:R-:W-:-:S03]  /*01f0*/  LEA.HI R5, R24, R2, RZ, 0x6 ;  /* 0x0000000218057211 */ /* 0x000fc600078f30ff */
[----:B------:R1:W2:Y:S01]  /*0200*/  @P2 LDG.E.EL.128 R20, desc[UR6][R12.64] ;  /* 0x000000060c142981 */ /* 0x0002a2000c2e1d00 */
[C---:B------:R-:W-:Y:S01]  /*0210*/  ISETP.LT.AND P3, PT, R2.reuse, 0x100, !P0 ;  /* 0x000001000200780c */ /* 0x040fe20004761270 */
[----:B------:R-:W-:Y:S01]  /*0220*/  IMAD.SHL.U32 R7, R5, 0x2, RZ ;  /* 0x0000000205077824 */ /* 0x000fe200078e00ff */
[----:B------:R-:W-:Y:S01]  /*0230*/  LOP3.LUT R25, R35, R26, RZ, 0xfc, !PT ;  /* 0x0000001a23197212 */ /* 0x000fe200078efcff */
[----:B------:R-:W-:Y:S01]  /*0240*/  IMAD R15, R2, 0x80, R3 ;  /* 0x00000080020f7824 */ /* 0x000fe200078e0203 */
[----:B------:R-:W-:Y:S02]  /*0250*/  LOP3.LUT R26, R35, 0x8, R26, 0xfe, !PT ;  /* 0x00000008231a7812 */ /* 0x000fe400078efe1a */
[----:B------:R-:W-:Y:S02]  /*0260*/  CS2R R4, SRZ ;  /* 0x0000000000047805 */ /* 0x000fe4000001ff00 */
[----:B------:R-:W-:Y:S02]  /*0270*/  LEA.HI R27, R24, R25, RZ, 0x6 ;  /* 0x00000019181b7211 */ /* 0x000fe400078f30ff */
[----:B------:R-:W-:-:S02]  /*0280*/  CS2R R8, SRZ ;  /* 0x0000000000087805 */ /* 0x000fc4000001ff00 */
[----:B------:R-:W-:Y:S02]  /*0290*/  LOP3.LUT R14, R7, 0xffffff80, RZ, 0xc0, !PT ;  /* 0xffffff80070e7812 */ /* 0x000fe400078ec0ff */
[----:B------:R-:W-:Y:S02]  /*02a0*/  CS2R R6, SRZ ;  /* 0x0000000000067805 */ /* 0x000fe4000001ff00 */
[----:B------:R-:W-:Y:S01]  /*02b0*/  LEA.HI R24, R24, R26, RZ, 0x6 ;  /* 0x0000001a18187211 */ /* 0x000fe200078f30ff */
[----:B-1----:R-:W-:Y:S01]  /*02c0*/  IMAD.WIDE R12, R15, 0x4, R30 ;  /* 0x000000040f0c7825 */ /* 0x002fe200078e021e */
[----:B------:R-:W-:-:S03]  /*02d0*/  CS2R R10, SRZ ;  /* 0x00000000000a7805 */ /* 0x000fc6000001ff00 */
[----:B------:R-:W-:Y:S01]  /*02e0*/  IMAD.SHL.U32 R27, R27, 0x2, RZ ;  /* 0x000000021b1b7824 */ /* 0x000fe200078e00ff */
[----:B------:R-:W-:Y:S01]  /*02f0*/  SHF.L.U32 R24, R24, 0x1, RZ ;  /* 0x0000000118187819 */ /* 0x000fe200000006ff */
[----:B------:R-:W-:Y:S01]  /*0300*/  IMAD.IADD R2, R3, 0x1, R14 ;  /* 0x0000000103027824 */ /* 0x000fe200078e020e */
[----:B------:R1:W3:Y:S01]  /*0310*/  @P3 LDG.E.EL.128 R4, desc[UR6][R12.64] ;  /* 0x000000060c043981 */ /* 0x0002e2000c2e1d00 */
[----:B------:R-:W-:Y:S02]  /*0320*/  ISETP.LT.AND P1, PT, R25, 0x100, !P0 ;  /* 0x000001001900780c */ /* 0x000fe40004721270 */
[----:B------:R-:W-:Y:S01]  /*0330*/  LOP3.LUT R24, R24, 0xffffff80, RZ, 0xc0, !PT ;  /* 0xffffff8018187812 */ /* 0x000fe200078ec0ff */
[----:B------:R-:W-:Y:S01]  /*0340*/  IMAD.WIDE R14, R2, 0x4, R36 ;  /* 0x00000004020e7825 */ /* 0x000fe200078e0224 */
[C---:B------:R-:W-:Y:S02]  /*0350*/  ISETP.LT.AND P0, PT, R26.reuse, 0x100, !P0 ;  /* 0x000001001a00780c */ /* 0x040fe40004701270 */
[----:B-1----:R-:W-:Y:S01]  /*0360*/  LOP3.LUT R12, R27, 0xffffff80, RZ, 0xc0, !PT ;  /* 0xffffff801b0c7812 */ /* 0x002fe200078ec0ff */
[--C-:B------:R-:W-:Y:S01]  /*0370*/  IMAD R25, R25, 0x80, R3.reuse ;  /* 0x0000008019197824 */ /* 0x100fe200078e0203 */
[----:B------:R1:W3:Y:S01]  /*0380*/  @P3 LDG.E.EL.128 R8, desc[UR6][R14.64] ;  /* 0x000000060e083981 */ /* 0x0002e2000c2e1d00 */
[----:B------:R-:W-:-:S02]  /*0390*/  IMAD R13, R26, 0x80, R3 ;  /* 0x000000801a0d7824 */ /* 0x000fc400078e0203 */
[C---:B------:R-:W-:Y:S02]  /*03a0*/  IMAD.IADD R26, R3.reuse, 0x1, R12 ;  /* 0x00000001031a7824 */ /* 0x040fe400078e020c */
[----:B------:R-:W-:Y:S02]  /*03b0*/  IMAD.IADD R3, R3, 0x1, R24 ;  /* 0x0000000103037824 */ /* 0x000fe400078e0218 */
[----:B------:R-:W-:Y:S01]  /*03c0*/  IMAD.WIDE R24, R25, 0x4, R30 ;  /* 0x0000000419187825 */ /* 0x000fe200078e021e */
[----:B-1----:R-:W-:-:S03]  /*03d0*/  CS2R R14, SRZ ;  /* 0x00000000000e7805 */ /* 0x002fc6000001ff00 */
[----:B------:R-:W-:Y:S01]  /*03e0*/  IMAD.WIDE R30, R13, 0x4, R30 ;  /* 0x000000040d1e7825 */ /* 0x000fe200078e021e */
[----:B------:R-:W-:-:S06]  /*03f0*/  CS2R R12, SRZ ;  /* 0x00000000000c7805 */ /* 0x000fcc000001ff00 */
[----:B------:R1:W4:Y:S02]  /*0400*/  @P0 LDG.E.EL.128 R12, desc[UR6][R30.64] ;  /* 0x000000061e0c0981 */ /* 0x000324000c2e1d00 */
[----:B-1----:R-:W1:Y:S01]  /*0410*/  LDC.64 R30, c[0x0][0x220] ;  /* 0x00008800ff1e7b82 */ /* 0x002e620000000a00 */
[----:B--2---:R-:W-:Y:S01]  /*0420*/  FADD R32, -R23, R19 ;  /* 0x0000001317207221 */ /* 0x004fe20000000100 */
[----:B------:R-:W-:Y:S01]  /*0430*/  FADD R29, -R22, R18 ;  /* 0x00000012161d7221 */ /* 0x000fe20000000100 */
[----:B------:R-:W-:Y:S01]  /*0440*/  FADD R28, -R21, R17 ;  /* 0x00000011151c7221 */ /* 0x000fe20000000100 */
[----:B------:R-:W-:Y:S01]  /*0450*/  FADD R27, -R20, R16 ;  /* 0x00000010141b7221 */ /* 0x000fe20000000100 */
[----:B------:R-:W-:Y:S02]  /*0460*/  CS2R R16, SRZ ;  /* 0x0000000000107805 */ /* 0x000fe4000001ff00 */
[----:B------:R-:W-:Y:S01]  /*0470*/  CS2R R18, SRZ ;  /* 0x0000000000127805 */ /* 0x000fe2000001ff00 */
[----:B------:R-:W-:-:S05]  /*0480*/  IMAD.WIDE R20, R3, 0x4, R36 ;  /* 0x0000000403147825 */ /* 0x000fca00078e0224 */
[----:B------:R2:W4:Y:S01]  /*0490*/  @P0 LDG.E.EL.128 R16, desc[UR6][R20.64] ;  /* 0x0000000614100981 */ /* 0x000522000c2e1d00 */
[----:B------:R-:W-:Y:S02]  /*04a0*/  CS2R R22, SRZ ;  /* 0x0000000000167805 */ /* 0x000fe4000001ff00 */
[----:B--2---:R-:W-:-:S06]  /*04b0*/  CS2R R20, SRZ ;  /* 0x0000000000147805 */ /* 0x004fcc000001ff00 */
[----:B------:R2:W5:Y:S01]  /*04c0*/  @P1 LDG.E.EL.128 R20, desc[UR6][R24.64] ;  /* 0x0000000618141981 */ /* 0x000562000c2e1d00 */
[----:B---3--:R-:W-:Y:S01]  /*04d0*/  FADD R11, -R11, R7 ;  /* 0x000000070b0b7221 */ /* 0x008fe20000000100 */
[----:B------:R-:W-:Y:S01]  /*04e0*/  FADD R10, -R10, R6 ;  /* 0x000000060a0a7221 */ /* 0x000fe20000000100 */
[----:B------:R-:W-:Y:S01]  /*04f0*/  FADD R9, -R9, R5 ;  /* 0x0000000509097221 */ /* 0x000fe20000000100 */
[----:B------:R-:W-:Y:S01]  /*0500*/  FADD R8, -R8, R4 ;  /* 0x0000000408087221 */ /* 0x000fe20000000100 */
[----:B------:R-:W-:Y:S02]  /*0510*/  CS2R R4, SRZ ;  /* 0x0000000000047805 */ /* 0x000fe4000001ff00 */
[----:B------:R-:W-:Y:S01]  /*0520*/  CS2R R6, SRZ ;  /* 0x0000000000067805 */ /* 0x000fe2000001ff00 */
[----:B--2---:R-:W-:-:S05]  /*0530*/  IMAD.WIDE R24, R26, 0x4, R36 ;  /* 0x000000041a187825 */ /* 0x004fca00078e0224 */
[----:B------:R1:W5:Y:S02]  /*0540*/  @P1 LDG.E.EL.128 R4, desc[UR6][R24.64] ;  /* 0x0000000618041981 */ /* 0x000364000c2e1d00 */
[----:B-1----:R-:W-:-:S04]  /*0550*/  IMAD.WIDE R24, R26, 0x4, R30 ;  /* 0x000000041a187825 */ /* 0x002fc800078e021e */
[----:B----4-:R-:W-:Y:S01]  /*0560*/  FADD R19, -R19, R15 ;  /* 0x0000000f13137221 */ /* 0x010fe20000000100 */
[----:B------:R-:W-:Y:S01]  /*0570*/  FADD R18, -R18, R14 ;  /* 0x0000000e12127221 */ /* 0x000fe20000000100 */
[----:B------:R-:W-:Y:S01]  /*0580*/  FADD R17, -R17, R13 ;  /* 0x0000000d11117221 */ /* 0x000fe20000000100 */
[----:B------:R-:W-:Y:S01]  /*0590*/  FADD R16, -R16, R12 ;  /* 0x0000000c10107221 */ /* 0x000fe20000000100 */
[----:B------:R-:W-:Y:S02]  /*05a0*/  CS2R R12, SRZ ;  /* 0x00000000000c7805 */ /* 0x000fe4000001ff00 */
[----:B------:R-:W-:-:S06]  /*05b0*/  CS2R R14, SRZ ;  /* 0x00000000000e7805 */ /* 0x000fcc000001ff00 */
[----:B------:R1:W2:Y:S01]  /*05c0*/  @P1 LDG.E.EL.128 R12, desc[UR6][R24.64] ;  /* 0x00000006180c1981 */ /* 0x0002a2000c2e1d00 */
[----:B------:R-:W-:Y:S01]  /*05d0*/  HFMA2.MMA R26, -RZ, RZ, 1.125, 0 ;  /* 0x3c800000ff1a7435 */ /* 0x000fe200000001ff */
[----:B-----5:R-:W-:Y:S01]  /*05e0*/  FADD R4, -R4, R20 ;  /* 0x0000001404047221 */ /* 0x020fe20000000100 */
[----:B-1----:R-:W-:Y:S01]  /*05f0*/  FADD R24, -R7, R23 ;  /* 0x0000001707187221 */ /* 0x002fe20000000100 */
[----:B------:R-:W-:Y:S01]  /*0600*/  FADD R22, -R6, R22 ;  /* 0x0000001606167221 */ /* 0x000fe20000000100 */
[----:B------:R-:W-:Y:S01]  /*0610*/  FADD R23, -R5, R21 ;  /* 0x0000001505177221 */ /* 0x000fe20000000100 */
[----:B------:R-:W-:Y:S01]  /*0620*/  CS2R R6, SRZ ;  /* 0x0000000000067805 */ /* 0x000fe2000001ff00 */
[----:B------:R-:W-:-:S04]  /*0630*/  IMAD.WIDE R20, R3, 0x4, R30 ;  /* 0x0000000403147825 */ /* 0x000fc800078e021e */
[----:B--2---:R-:W-:-:S04]  /*0640*/  FFMA R12, R12, R26, 9.9999997473787516356e-06 ;  /* 0x3727c5ac0c0c7423 */ /* 0x004fc8000000001a */
[----:B------:R-:W1:Y:S02]  /*0650*/  MUFU.RSQ R37, R12 ;  /* 0x0000000c00257308 */ /* 0x000e640000001400 */
[----:B-1----:R-:W-:Y:S01]  /*0660*/  FMUL R25, R37, R4 ;  /* 0x0000000425197220 */ /* 0x002fe20000400000 */
[----:B------:R-:W-:-:S06]  /*0670*/  CS2R R4, SRZ ;  /* 0x0000000000047805 */ /* 0x000fcc000001ff00 */
[----:B------:R1:W2:Y:S01]  /*0680*/  @P0 LDG.E.EL.128 R4, desc[UR6][R20.64] ;  /* 0x0000000614040981 */ /* 0x0002a2000c2e1d00 */
[-C--:B------:R-:W-:Y:S01]  /*0690*/  FFMA R36, R13, R26.reuse, 9.9999997473787516356e-06 ;  /* 0x3727c5ac0d247423 */ /* 0x080fe2000000001a */
[----:B------:R-:W-:-:S04]  /*06a0*/  FFMA R14, R14, R26, 9.9999997473787516356e-06 ;  /* 0x3727c5ac0e0e7423 */ /* 0x000fc8000000001a */
[----:B------:R-:W3:Y:S08]  /*06b0*/  MUFU.RSQ R37, R14 ;  /* 0x0000000e00257308 */ /* 0x000ef00000001400 */
[----:B------:R-:W4:Y:S01]  /*06c0*/  MUFU.RSQ R36, R36 ;  /* 0x0000002400247308 */ /* 0x000f220000001400 */
[----:B------:R-:W-:Y:S01]  /*06d0*/  IMAD.WIDE R12, R0, 0x4, R30 ;  /* 0x00000004000c7825 */ /* 0x000fe200078e021e */
[----:B-1----:R-:W-:-:S03]  /*06e0*/  CS2R R20, SRZ ;  /* 0x0000000000147805 */ /* 0x002fc6000001ff00 */
[----:B------:R-:W-:-:S04]  /*06f0*/  IMAD.WIDE R2, R2, 0x4, R30 ;  /* 0x0000000402027825 */ /* 0x000fc800078e021e */
[----:B------:R-:W-:Y:S01]  /*0700*/  FFMA R31, R15, R26, 9.9999997473787516356e-06 ;  /* 0x3727c5ac0f1f7423 */ /* 0x000fe2000000001a */
[----:B---3--:R-:W-:Y:S01]  /*0710*/  FMUL R30, R37, R22 ;  /* 0x00000016251e7220 */ /* 0x008fe20000400000 */
[----:B----4-:R-:W-:Y:S01]  /*0720*/  FMUL R0, R36, R23 ;  /* 0x0000001724007220 */ /* 0x010fe20000400000 */
[----:B------:R-:W-:-:S06]  /*0730*/  CS2R R22, SRZ ;  /* 0x0000000000167805 */ /* 0x000fcc000001ff00 */
[----:B------:R1:W3:Y:S02]  /*0740*/  @P2 LDG.E.EL.128 R20, desc[UR6][R12.64] ;  /* 0x000000060c142981 */ /* 0x0002e4000c2e1d00 */
[----:B-1----:R-:W-:Y:S01]  /*0750*/  CS2R R12, SRZ ;  /* 0x00000000000c7805 */ /* 0x002fe2000001ff00 */
[----:B--2---:R-:W-:-:S04]  /*0760*/  FFMA R4, R4, R26, 9.9999997473787516356e-06 ;  /* 0x3727c5ac04047423 */ /* 0x004fc8000000001a */
[----:B------:R-:W1:Y:S02]  /*0770*/  MUFU.RSQ R15, R4 ;  /* 0x00000004000f7308 */ /* 0x000e640000001400 */
[----:B-1----:R-:W-:Y:S01]  /*0780*/  FMUL R16, R15, R16 ;  /* 0x000000100f107220 */ /* 0x002fe20000400000 */
[----:B------:R-:W-:-:S06]  /*0790*/  CS2R R14, SRZ ;  /* 0x00000000000e7805 */ /* 0x000fcc000001ff00 */
[----:B------:R1:W2:Y:S01]  /*07a0*/  @P3 LDG.E.EL.128 R12, desc[UR6][R2.64] ;  /* 0x00000006020c3981 */ /* 0x0002a2000c2e1d00 */
[----:B------:R-:W4:Y:S01]  /*07b0*/  S2R R37, SR_TID.X ;  /* 0x0000000000257919 */ /* 0x000f220000002100 */
[----:B------:R-:W5:Y:S01]  /*07c0*/  S2UR UR5, SR_CgaCtaId ;  /* 0x00000000000579c3 */ /* 0x000f620000008800 */
[----:B------:R-:W1:Y:S01]  /*07d0*/  MUFU.RSQ R31, R31 ;  /* 0x0000001f001f7308 */ /* 0x000e620000001400 */
[----:B------:R-:W-:Y:S01]  /*07e0*/  FFMA R5, R5, R26, 9.9999997473787516356e-06 ;  /* 0x3727c5ac05057423 */ /* 0x000fe2000000001a */
[----:B------:R-:W-:Y:S01]  /*07f0*/  FSETP.GT.AND P0, PT, R25, RZ, PT ;  /* 0x000000ff1900720b */ /* 0x000fe20003f04000 */
[----:B------:R-:W-:-:S05]  /*0800*/  UMOV UR4, 0x400 ;  /* 0x0000040000047882 */ /* 0x000fca0000000000 */
[----:B------:R3:W4:Y:S01]  /*0810*/  MUFU.RSQ R36, R5 ;  /* 0x0000000500247308 */ /* 0x0007220000001400 */
[----:B01----:R-:W-:-:S06]  /*0820*/  FMUL R24, R31, R24 ;  /* 0x000000181f187220 */ /* 0x003fcc0000400000 */
[----:B------:R-:W-:Y:S01]  /*0830*/  @!P0 FMUL R25, R25, 0.10000000149011611938 ;  /* 0x3dcccccd19198820 */ /* 0x000fe20000400000 */
[----:B------:R-:W-:Y:S01]  /*0840*/  FSETP.GT.AND P0, PT, R0, RZ, PT ;  /* 0x000000ff0000720b */ /* 0x000fe20003f04000 */
[----:B---3--:R-:W-:Y:S01]  /*0850*/  FFMA R5, R6, R26, 9.9999997473787516356e-06 ;  /* 0x3727c5ac06057423 */ /* 0x008fe2000000001a */
[----:B-----5:R-:W-:Y:S01]  /*0860*/  UPRMT UR4, UR5, 0x654, UR4 ;  /* 0x0000065405047896 */ /* 0x020fe20008000004 */
[----:B----4-:R-:W-:Y:S01]  /*0870*/  IMAD.SHL.U32 R4, R37, 0x80, RZ ;  /* 0x0000008025047824 */ /* 0x010fe200078e00ff */
[----:B------:R-:W-:-:S04]  /*0880*/  SHF.R.U32.HI R31, RZ, 0x5, R37 ;  /* 0x00000005ff1f7819 */ /* 0x000fc80000011625 */
[----:B------:R-:W-:Y:S02]  /*0890*/  SGXT.U32 R31, R31, 0x3 ;  /* 0x000000031f1f781a */ /* 0x000fe40000000000 */
[----:B------:R-:W-:Y:S01]  /*08a0*/  LOP3.LUT R4, R4, 0xf80, RZ, 0xc0, !PT ;  /* 0x00000f8004047812 */ /* 0x000fe200078ec0ff */
[----:B------:R-:W-:-:S03]  /*08b0*/  FMUL R17, R36, R17 ;  /* 0x0000001124117220 */ /* 0x000fc60000400000 */
[C---:B------:R-:W-:Y:S02]  /*08c0*/  LOP3.LUT R2, R4.reuse, R31, RZ, 0xfc, !PT ;  /* 0x0000001f04027212 */ /* 0x040fe400078efcff */
[C---:B------:R-:W-:Y:S02]  /*08d0*/  LEA.HI R3, R4.reuse, UR4, RZ, 0x1f ;  /* 0x0000000404037c11 */ /* 0x040fe4000f8ff8ff */
[----:B------:R-:W-:Y:S01]  /*08e0*/  LOP3.LUT R6, R4, 0x20, RZ, 0xfc, !PT ;  /* 0x0000002004067812 */ /* 0x000fe200078efcff */
[----:B------:R-:W-:Y:S01]  /*08f0*/  FFMA R36, R7, R26, 9.9999997473787516356e-06 ;  /* 0x3727c5ac07247423 */ /* 0x000fe2000000001a */
[----:B------:R-:W0:Y:S01]  /*0900*/  MUFU.RSQ R5, R5 ;  /* 0x0000000500057308 */ /* 0x000e220000001400 */
[----:B------:R-:W-:Y:S01]  /*0910*/  IMAD R3, R2, 0x4, R3 ;  /* 0x0000000402037824 */ /* 0x000fe200078e0203 */
[----:B------:R-:W-:Y:S01]  /*0920*/  LEA.HI R7, R6, UR4, RZ, 0x1f ;  /* 0x0000000406077c11 */ /* 0x000fe2000f8ff8ff */
[----:B------:R-:W-:Y:S01]  /*0930*/  @!P0 FMUL R0, R0, 0.10000000149011611938 ;  /* 0x3dcccccd00008820 */ /* 0x000fe20000400000 */
[----:B------:R-:W-:-:S02]  /*0940*/  FSETP.GT.AND P1, PT, R24, RZ, PT ;  /* 0x000000ff1800720b */ /* 0x000fc40003f24000 */
[----:B------:R1:W-:Y:S01]  /*0950*/  STS [R3], R25 ;  /* 0x0000001903007388 */ /* 0x0003e20000000800 */
[----:B------:R-:W-:Y:S02]  /*0960*/  IMAD R6, R2, 0x4, R7 ;  /* 0x0000000402067824 */ /* 0x000fe400078e0207 */
[-C--:B------:R-:W-:Y:S01]  /*0970*/  FFMA R7, R21, R26.reuse, 9.9999997473787516356e-06 ;  /* 0x3727c5ac15077423 */ /* 0x080fe2000000001a */
[----:B------:R-:W-:Y:S02]  /*0980*/  LOP3.LUT R21, R4, 0x40, RZ, 0xfc, !PT ;  /* 0x0000004004157812 */ /* 0x000fe400078efcff */
[----:B------:R-:W-:Y:S01]  /*0990*/  FSETP.GT.AND P0, PT, R16, RZ, PT ;  /* 0x000000ff1000720b */ /* 0x000fe20003f04000 */
[-C--:B------:R-:W-:Y:S01]  /*09a0*/  FFMA R23, R23, R26.reuse, 9.9999997473787516356e-06 ;  /* 0x3727c5ac17177423 */ /* 0x080fe2000000001a */
[----:B-1----:R-:W-:Y:S01]  /*09b0*/  LOP3.LUT R25, R4, 0x60, RZ, 0xfc, !PT ;  /* 0x0000006004197812 */ /* 0x002fe200078efcff */
[-C--:B------:R-:W-:Y:S01]  /*09c0*/  FFMA R4, R22, R26.reuse, 9.9999997473787516356e-06 ;  /* 0x3727c5ac16047423 */ /* 0x080fe2000000001a */
[----:B------:R-:W1:Y:S01]  /*09d0*/  MUFU.RSQ R36, R36 ;  /* 0x0000002400247308 */ /* 0x000e620000001400 */
[----:B------:R-:W-:Y:S01]  /*09e0*/  FFMA R20, R20, R26, 9.9999997473787516356e-06 ;  /* 0x3727c5ac14147423 */ /* 0x000fe2000000001a */
[----:B0-----:R-:W-:-:S06]  /*09f0*/  FMUL R18, R5, R18 ;  /* 0x0000001205127220 */ /* 0x001fcc0000400000 */
[----:B------:R-:W0:Y:S01]  /*0a00*/  MUFU.RSQ R7, R7 ;  /* 0x0000000700077308 */ /* 0x000e220000001400 */
[----:B------:R-:W-:Y:S01]  /*0a10*/  FSETP.GT.AND P2, PT, R30, RZ, PT ;  /* 0x000000ff1e00720b */ /* 0x000fe20003f44000 */
[----:B------:R-:W-:-:S06]  /*0a20*/  @!P1 FMUL R24, R24, 0.10000000149011611938 ;  /* 0x3dcccccd18189820 */ /* 0x000fcc0000400000 */
[----:B------:R-:W3:Y:S01]  /*0a30*/  MUFU.RSQ R4, R4 ;  /* 0x0000000400047308 */ /* 0x000ee20000001400 */
[----:B------:R-:W-:Y:S01]  /*0a40*/  STS [R6+0x80], R0 ;  /* 0x0000800006007388 */ /* 0x000fe20000000800 */
[----:B------:R-:W-:Y:S01]  /*0a50*/  @!P0 FMUL R16, R16, 0.10000000149011611938 ;  /* 0x3dcccccd10108820 */ /* 0x000fe20000400000 */
[----:B------:R-:W-:-:S05]  /*0a60*/  FSETP.GT.AND P1, PT, R17, RZ, PT ;  /* 0x000000ff1100720b */ /* 0x000fca0003f24000 */
[----:B------:R-:W4:Y:S01]  /*0a70*/  MUFU.RSQ R23, R23 ;  /* 0x0000001700177308 */ /* 0x000f220000001400 */
[----:B------:R-:W-:Y:S02]  /*0a80*/  FSETP.GT.AND P0, PT, R18, RZ, PT ;  /* 0x000000ff1200720b */ /* 0x000fe40003f04000 */
[----:B------:R-:W-:Y:S02]  /*0a90*/  LEA.HI R21, R21, UR4, RZ, 0x1f ;  /* 0x0000000415157c11 */ /* 0x000fe4000f8ff8ff */
[----:B------:R-:W-:-:S03]  /*0aa0*/  LEA.HI R25, R25, UR4, RZ, 0x1f ;  /* 0x0000000419197c11 */ /* 0x000fc6000f8ff8ff */
[----:B------:R-:W5:Y:S01]  /*0ab0*/  MUFU.RSQ R20, R20 ;  /* 0x0000001400147308 */ /* 0x000f620000001400 */
[----:B-1----:R-:W-:Y:S01]  /*0ac0*/  FMUL R36, R36, R19 ;  /* 0x0000001324247220 */ /* 0x002fe20000400000 */
[C---:B------:R-:W-:Y:S01]  /*0ad0*/  IMAD R21, R2.reuse, 0x4, R21 ;  /* 0x0000000402157824 */ /* 0x040fe200078e0215 */
[----:B------:R-:W-:Y:S01]  /*0ae0*/  LEA R25, R2, R25, 0x2 ;  /* 0x0000001902197211 */ /* 0x000fe200078e10ff */
[----:B0-----:R-:W-:Y:S01]  /*0af0*/  FMUL R7, R7, R28 ;  /* 0x0000001c07077220 */ /* 0x001fe20000400000 */
[----:B---3--:R-:W-:Y:S01]  /*0b00*/  FMUL R4, R4, R29 ;  /* 0x0000001d04047220 */ /* 0x008fe20000400000 */
[----:B----4-:R-:W-:Y:S01]  /*0b10*/  FMUL R32, R23, R32 ;  /* 0x0000002017207220 */ /* 0x010fe20000400000 */
[----:B------:R-:W-:Y:S01]  /*0b20*/  @!P2 FMUL R30, R30, 0.10000000149011611938 ;  /* 0x3dcccccd1e1ea820 */ /* 0x000fe20000400000 */
[----:B------:R-:W-:Y:S01]  /*0b30*/  FSETP.GT.AND P3, PT, R36, RZ, PT ;  /* 0x000000ff2400720b */ /* 0x000fe20003f64000 */
[----:B------:R-:W-:Y:S01]  /*0b40*/  @!P1 FMUL R17, R17, 0.10000000149011611938 ;  /* 0x3dcccccd11119820 */ /* 0x000fe20000400000 */
[----:B------:R-:W-:Y:S01]  /*0b50*/  FSETP.GT.AND P2, PT, R7, RZ, PT ;  /* 0x000000ff0700720b */ /* 0x000fe20003f44000 */
[----:B------:R-:W-:Y:S01]  /*0b60*/  @!P0 FMUL R18, R18, 0.10000000149011611938 ;  /* 0x3dcccccd12128820 */ /* 0x000fe20000400000 */
[----:B------:R-:W-:-:S02]  /*0b70*/  FSETP.GT.AND P1, PT, R4, RZ, PT ;  /* 0x000000ff0400720b */ /* 0x000fc40003f24000 */
[----:B------:R-:W-:Y:S01]  /*0b80*/  FSETP.GT.AND P0, PT, R32, RZ, PT ;  /* 0x000000ff2000720b */ /* 0x000fe20003f04000 */
[----:B-----5:R-:W-:Y:S01]  /*0b90*/  FMUL R20, R20, R27 ;  /* 0x0000001b14147220 */ /* 0x020fe20000400000 */
[----:B------:R-:W-:Y:S04]  /*0ba0*/  STS [R21+0x100], R30 ;  /* 0x0001001e15007388 */ /* 0x000fe80000000800 */
[----:B------:R-:W-:Y:S01]  /*0bb0*/  STS [R25+0x180], R24 ;  /* 0x0001801819007388 */ /* 0x000fe20000000800 */
[----:B------:R-:W-:-:S03]  /*0bc0*/  FSETP.GT.AND P4, PT, R20, RZ, PT ;  /* 0x000000ff1400720b */ /* 0x000fc60003f84000 */
[----:B------:R-:W-:Y:S01]  /*0bd0*/  STS [R3+0x20], R16 ;  /* 0x0000201003007388 */ /* 0x000fe20000000800 */
[----:B------:R-:W-:-:S03]  /*0be0*/  @!P3 FMUL R36, R36, 0.10000000149011611938 ;  /* 0x3dcccccd2424b820 */ /* 0x000fc60000400000 */
[----:B------:R-:W-:Y:S01]  /*0bf0*/  STS [R6+0xa0], R17 ;  /* 0x0000a01106007388 */ /* 0x000fe20000000800 */
[----:B------:R-:W-:-:S03]  /*0c00*/  @!P2 FMUL R7, R7, 0.10000000149011611938 ;  /* 0x3dcccccd0707a820 */ /* 0x000fc60000400000 */
[----:B------:R-:W-:Y:S01]  /*0c10*/  STS [R21+0x120], R18 ;  /* 0x0001201215007388 */ /* 0x000fe20000000800 */
[----:B------:R-:W-:Y:S01]  /*0c20*/  @!P1 FMUL R4, R4, 0.10000000149011611938 ;  /* 0x3dcccccd04049820 */ /* 0x000fe20000400000 */
[----:B------:R-:W-:Y:S01]  /*0c30*/  @!P0 FMUL R32, R32, 0.10000000149011611938 ;  /* 0x3dcccccd20208820 */ /* 0x000fe20000400000 */
[----:B------:R-:W-:Y:S01]  /*0c40*/  @!P4 FMUL R20, R20, 0.10000000149011611938 ;  /* 0x3dcccccd1414c820 */ /* 0x000fe20000400000 */
[----:B------:R-:W-:Y:S04]  /*0c50*/  STS [R25+0x1a0], R36 ;  /* 0x0001a02419007388 */ /* 0x000fe80000000800 */
[----:B------:R0:W-:Y:S04]  /*0c60*/  STS [R3+0x40], R20 ;  /* 0x0000401403007388 */ /* 0x0001e80000000800 */
[----:B------:R-:W-:Y:S01]  /*0c70*/  STS [R6+0xc0], R7 ;  /* 0x0000c00706007388 */ /* 0x000fe20000000800 */
[----:B------:R-:W-:-:S03]  /*0c80*/  LOP3.LUT R35, R35, 0x1c, R33, 0xf8, !PT ;  /* 0x0000001c23237812 */ /* 0x000fc600078ef821 */
[----:B------:R1:W-:Y:S01]  /*0c90*/  STS [R21+0x140], R4 ;  /* 0x0001400415007388 */ /* 0x0003e20000000800 */
[----:B------:R-:W-:-:S03]  /*0ca0*/  LOP3.LUT R33, R33, 0x3fc, RZ, 0xc0, !PT ;  /* 0x000003fc21217812 */ /* 0x000fc600078ec0ff */
[----:B------:R-:W-:Y:S01]  /*0cb0*/  STS [R25+0x1c0], R32 ;  /* 0x0001c02019007388 */ /* 0x000fe20000000800 */
[----:B0-----:R-:W-:Y:S02]  /*0cc0*/  SHF.R.S32.HI R20, RZ, 0x1f, R35 ;  /* 0x0000001fff147819 */ /* 0x001fe40000011423 */
[----:B------:R-:W-:Y:S02]  /*0cd0*/  SHF.R.U32.HI R17, RZ, 0x3, R37 ;  /* 0x00000003ff117819 */ /* 0x000fe40000011625 */
[----:B------:R-:W-:Y:S02]  /*0ce0*/  LEA.HI R20, R20, R35, RZ, 0x6 ;  /* 0x0000002314147211 */ /* 0x000fe400078f30ff */
[----:B------:R-:W-:Y:S02]  /*0cf0*/  SGXT.U32 R17, R17, 0x5 ;  /* 0x000000051111781a */ /* 0x000fe40000000000 */
[----:B------:R-:W-:Y:S02]  /*0d00*/  LOP3.LUT R20, R20, 0xffffffc0, RZ, 0xc0, !PT ;  /* 0xffffffc014147812 */ /* 0x000fe400078ec0ff */
[----:B------:R-:W-:Y:S01]  /*0d10*/  LOP3.LUT R34, R17, R34, RZ, 0xfc, !PT ;  /* 0x0000002211227212 */ /* 0x000fe200078efcff */
[-C--:B--2---:R-:W-:Y:S01]  /*0d20*/  FFMA R0, R13, R26.reuse, 9.9999997473787516356e-06 ;  /* 0x3727c5ac0d007423 */ /* 0x084fe2000000001a */
[-C--:B------:R-:W-:Y:S01]  /*0d30*/  FFMA R12, R12, R26.reuse, 9.9999997473787516356e-06 ;  /* 0x3727c5ac0c0c7423 */ /* 0x080fe2000000001a */
[-C--:B------:R-:W-:Y:S01]  /*0d40*/  FFMA R14, R14, R26.reuse, 9.9999997473787516356e-06 ;  /* 0x3727c5ac0e0e7423 */ /* 0x080fe2000000001a */
[----:B------:R-:W-:-:S02]  /*0d50*/  FFMA R15, R15, R26, 9.9999997473787516356e-06 ;  /* 0x3727c5ac0f0f7423 */ /* 0x000fc4000000001a */
[----:B------:R-:W0:Y:S08]  /*0d60*/  MUFU.RSQ R31, R12 ;  /* 0x0000000c001f7308 */ /* 0x000e300000001400 */
[----:B------:R-:W2:Y:S08]  /*0d70*/  MUFU.RSQ R0, R0 ;  /* 0x0000000000007308 */ /* 0x000eb00000001400 */
[----:B------:R-:W3:Y:S08]  /*0d80*/  MUFU.RSQ R5, R14 ;  /* 0x0000000e00057308 */ /* 0x000ef00000001400 */
[----:B------:R-:W4:Y:S01]  /*0d90*/  MUFU.RSQ R2, R15 ;  /* 0x0000000f00027308 */ /* 0x000f220000001400 */
[----:B0-----:R-:W-:Y:S01]  /*0da0*/  FMUL R8, R31, R8 ;  /* 0x000000081f087220 */ /* 0x001fe20000400000 */
[----:B--2---:R-:W-:Y:S01]  /*0db0*/  FMUL R9, R0, R9 ;  /* 0x0000000900097220 */ /* 0x004fe20000400000 */
[----:B---3--:R-:W-:-:S03]  /*0dc0*/  FMUL R16, R5, R10 ;  /* 0x0000000a05107220 */ /* 0x008fc60000400000 */
[----:B------:R-:W-:Y:S02]  /*0dd0*/  FSETP.GT.AND P3, PT, R8, RZ, PT ;  /* 0x000000ff0800720b */ /* 0x000fe40003f64000 */
[----:B------:R-:W-:Y:S01]  /*0de0*/  FSETP.GT.AND P2, PT, R9, RZ, PT ;  /* 0x000000ff0900720b */ /* 0x000fe20003f44000 */
[----:B----4-:R-:W-:Y:S01]  /*0df0*/  FMUL R18, R2, R11 ;  /* 0x0000000b02127220 */ /* 0x010fe20000400000 */
[----:B------:R-:W-:-:S04]  /*0e00*/  FSETP.GT.AND P1, PT, R16, RZ, PT ;  /* 0x000000ff1000720b */ /* 0x000fc80003f24000 */
[----:B------:R-:W-:-:S05]  /*0e10*/  FSETP.GT.AND P0, PT, R18, RZ, PT ;  /* 0x000000ff1200720b */ /* 0x000fca0003f04000 */
[----:B------:R-:W-:Y:S02]  /*0e20*/  @!P3 FMUL R8, R8, 0.10000000149011611938 ;  /* 0x3dcccccd0808b820 */ /* 0x000fe40000400000 */
[----:B------:R-:W-:-:S03]  /*0e30*/  @!P2 FMUL R9, R9, 0.10000000149011611938 ;  /* 0x3dcccccd0909a820 */ /* 0x000fc60000400000 */
[----:B------:R0:W-:Y:S01]  /*0e40*/  STS [R3+0x60], R8 ;  /* 0x0000600803007388 */ /* 0x0001e20000000800 */
[----:B------:R-:W-:-:S03]  /*0e50*/  @!P1 FMUL R16, R16, 0.10000000149011611938 ;  /* 0x3dcccccd10109820 */ /* 0x000fc60000400000 */
[----:B------:R-:W-:Y:S01]  /*0e60*/  STS [R6+0xe0], R9 ;  /* 0x0000e00906007388 */ /* 0x000fe20000000800 */
[----:B------:R-:W-:-:S03]  /*0e70*/  @!P0 FMUL R18, R18, 0.10000000149011611938 ;  /* 0x3dcccccd12128820 */ /* 0x000fc60000400000 */
[----:B------:R-:W-:Y:S01]  /*0e80*/  STS [R21+0x160], R16 ;  /* 0x0001601015007388 */ /* 0x000fe20000000800 */
[----:B------:R-:W-:-:S03]  /*0e90*/  LOP3.LUT R2, R33, 0x400, RZ, 0xfc, !PT ;  /* 0x0000040021027812 */ /* 0x000fc600078efcff */
[----:B------:R2:W-:Y:S01]  /*0ea0*/  STS [R25+0x1e0], R18 ;  /* 0x0001e01219007388 */ /* 0x0005e20000000800 */
[----:B------:R-:W-:Y:S01]  /*0eb0*/  LOP3.LUT R5, R33, 0x800, RZ, 0xfc, !PT ;  /* 0x0000080021057812 */ /* 0x000fe200078efcff */
[----:B------:R-:W-:Y:S01]  /*0ec0*/  IMAD.SHL.U32 R0, R37, 0x2, RZ ;  /* 0x0000000225007824 */ /* 0x000fe200078e00ff */
[----:B------:R-:W-:Y:S02]  /*0ed0*/  SHF.R.U32.HI R2, RZ, 0x1, R2 ;  /* 0x00000001ff027819 */ /* 0x000fe40000011602 */
[----:B------:R-:W-:Y:S02]  /*0ee0*/  SHF.R.U32.HI R5, RZ, 0x1, R5 ;  /* 0x00000001ff057819 */ /* 0x000fe40000011605 */
[----:B------:R-:W-:Y:S02]  /*0ef0*/  LOP3.LUT R0, R0, 0x1f0, RZ, 0xc0, !PT ;  /* 0x000001f000007812 */ /* 0x000fe400078ec0ff */
[----:B------:R-:W-:Y:S02]  /*0f00*/  LOP3.LUT R2, R2, 0x3f0, RZ, 0xc0, !PT ;  /* 0x000003f002027812 */ /* 0x000fe400078ec0ff */
[----:B------:R-:W-:Y:S01]  /*0f10*/  LOP3.LUT R5, R5, 0x5f0, RZ, 0xc0, !PT ;  /* 0x000005f005057812 */ /* 0x000fe200078ec0ff */
[----:B------:R-:W-:-:S02]  /*0f20*/  VIADD R0, R0, UR4 ;  /* 0x0000000400007c36 */ /* 0x000fc40008000000 */
[----:B------:R-:W-:Y:S01]  /*0f30*/  VIADD R2, R2, UR4 ;  /* 0x0000000402027c36 */ /* 0x000fe20008000000 */
[----:B------:R-:W-:Y:S01]  /*0f40*/  IADD3 R10, R5, UR4, RZ ;  /* 0x00000004050a7c10 */ /* 0x000fe2000fffe0ff */
[C---:B-1----:R-:W-:Y:S01]  /*0f50*/  IMAD R4, R33.reuse, 0x4, R0 ;  /* 0x0000000421047824 */ /* 0x042fe200078e0200 */
[----:B------:R-:W-:Y:S01]  /*0f60*/  BAR.SYNC.DEFER_BLOCKING 0x0 ;  /* 0x0000000000007b1d */ /* 0x000fe20000010000 */
[C---:B0-----:R-:W-:Y:S02]  /*0f70*/  IMAD R8, R33.reuse, 0x4, R2 ;  /* 0x0000000421087824 */ /* 0x041fe400078e0202 */
[----:B------:R-:W-:Y:S01]  /*0f80*/  IMAD R12, R33, 0x4, R10 ;  /* 0x00000004210c7824 */ /* 0x000fe200078e020a */
[----:B------:R-:W-:-:S04]  /*0f90*/  SHF.R.S32.HI R0, RZ, 0x1f, R35 ;  /* 0x0000001fff007819 */ /* 0x000fc80000011423 */
[----:B------:R-:W0:Y:S01]  /*0fa0*/  LDC.64 R2, c[0x0][0x228] ;  /* 0x00008a00ff027b82 */ /* 0x000e220000000a00 */
[----:B------:R-:W-:-:S04]  /*0fb0*/  LEA.HI R0, R0, R35, RZ, 0x6 ;  /* 0x0000002300007211 */ /* 0x000fc800078f30ff */
[----:B------:R-:W-:Y:S01]  /*0fc0*/  SHF.L.U32 R0, R0, 0x7, RZ ;  /* 0x0000000700007819 */ /* 0x000fe200000006ff */
[----:B------:R-:W1:Y:S04]  /*0fd0*/  LDS.128 R4, [R4] ;  /* 0x0000000004047984 */ /* 0x000e680000000c00 */
[----:B------:R-:W3:Y:S04]  /*0fe0*/  LDS.128 R8, [R8+0x1000] ;  /* 0x0010000008087984 */ /* 0x000ee80000000c00 */
[----:B------:R-:W4:Y:S01]  /*0ff0*/  LDS.128 R12, [R12+0x2000] ;  /* 0x002000000c0c7984 */ /* 0x000f220000000c00 */
[----:B------:R-:W-:-:S02]  /*1000*/  LOP3.LUT R0, R0, 0xffffe000, RZ, 0xc0, !PT ;  /* 0xffffe00000007812 */ /* 0x000fc400078ec0ff */
[----:B------:R-:W-:Y:S02]  /*1010*/  ISETP.GE.AND P0, PT, R35, 0x100, PT ;  /* 0x000001002300780c */ /* 0x000fe40003f06270 */
[----:B------:R-:W-:Y:S02]  /*1020*/  IADD3 R35, R0, R35, -R20 ;  /* 0x0000002300237210 */ /* 0x000fe40007ffe814 */
[----:B------:R-:W-:Y:S02]  /*1030*/  LOP3.LUT R0, R33, 0xc00, RZ, 0xfc, !PT ;  /* 0x00000c0021007812 */ /* 0x000fe400078efcff */
[C---:B--2---:R-:W-:Y:S02]  /*1040*/  LOP3.LUT R18, R34.reuse, 0x20, RZ, 0xfc, !PT ;  /* 0x0000002022127812 */ /* 0x044fe400078efcff */
[----:B------:R-:W-:Y:S02]  /*1050*/  LOP3.LUT R16, R34, 0x40, RZ, 0xfc, !PT ;  /* 0x0000004022107812 */ /* 0x000fe400078efcff */
[----:B------:R-:W-:-:S02]  /*1060*/  SHF.R.U32.HI R17, RZ, 0x1, R0 ;  /* 0x00000001ff117819 */ /* 0x000fc40000011600 */
[C---:B------:R-:W-:Y:S02]  /*1070*/  LOP3.LUT R0, R34.reuse, 0x60, RZ, 0xfc, !PT ;  /* 0x0000006022007812 */ /* 0x040fe400078efcff */
[----:B------:R-:W-:Y:S02]  /*1080*/  ISETP.LT.AND P3, PT, R34, 0x80, !P0 ;  /* 0x000000802200780c */ /* 0x000fe40004761270 */
[----:B------:R-:W-:Y:S02]  /*1090*/  ISETP.LT.AND P2, PT, R18, 0x80, !P0 ;  /* 0x000000801200780c */ /* 0x000fe40004741270 */
[----:B------:R-:W-:Y:S02]  /*10a0*/  ISETP.LT.AND P1, PT, R16, 0x80, !P0 ;  /* 0x000000801000780c */ /* 0x000fe40004721270 */
[----:B------:R-:W-:Y:S01]  /*10b0*/  LOP3.LUT R20, R17, 0x7f0, RZ, 0xc0, !PT ;  /* 0x000007f011147812 */ /* 0x000fe200078ec0ff */
[--C-:B------:R-:W-:Y:S01]  /*10c0*/  IMAD R17, R34, 0x40, R35.reuse ;  /* 0x0000004022117824 */ /* 0x100fe200078e0223 */
[----:B------:R-:W-:Y:S01]  /*10d0*/  ISETP.LT.AND P0, PT, R0, 0x80, !P0 ;  /* 0x000000800000780c */ /* 0x000fe20004701270 */
[----:B------:R-:W-:-:S02]  /*10e0*/  IMAD R19, R18, 0x40, R35 ;  /* 0x0000004012137824 */ /* 0x000fc400078e0223 */
[----:B------:R-:W-:Y:S01]  /*10f0*/  IMAD R21, R16, 0x40, R35 ;  /* 0x0000004010157824 */ /* 0x000fe200078e0223 */
[----:B------:R-:W-:Y:S01]  /*1100*/  IADD3 R22, R20, UR4, RZ ;  /* 0x0000000414167c10 */ /* 0x000fe2000fffe0ff */
[----:B0-----:R-:W-:-:S04]  /*1110*/  IMAD.WIDE R16, R17, 0x4, R2 ;  /* 0x0000000411107825 */ /* 0x001fc800078e0202 */
[--C-:B------:R-:W-:Y:S01]  /*1120*/  IMAD.WIDE R18, R19, 0x4, R2.reuse ;  /* 0x0000000413127825 */ /* 0x100fe200078e0202 */
[----:B-1----:R0:W-:Y:S03]  /*1130*/  @P3 STG.E.128 desc[UR6][R16.64], R4 ;  /* 0x0000000410003986 */ /* 0x0021e6000c101d06 */
[----:B------:R-:W-:Y:S01]  /*1140*/  IMAD.WIDE R20, R21, 0x4, R2 ;  /* 0x0000000415147825 */ /* 0x000fe200078e0202 */
[----:B---3--:R0:W-:Y:S04]  /*1150*/  @P2 STG.E.128 desc[UR6][R18.64], R8 ;  /* 0x0000000812002986 */ /* 0x0081e8000c101d06 */
[----:B----4-:R0:W-:Y:S01]  /*1160*/  @P1 STG.E.128 desc[UR6][R20.64], R12 ;  /* 0x0000000c14001986 */ /* 0x0101e2000c101d06 */
[----:B------:R-:W-:Y:S01]  /*1170*/  IMAD R22, R33, 0x4, R22 ;  /* 0x0000000421167824 */ /* 0x000fe200078e0216 */
[----:B0-----:R-:W-:Y:S06]  /*1180*/  @!P0 EXIT ;  /* 0x000000000000894d */ /* 0x001fec0003800000 */
[----:B0-----:R-:W0:Y:S01]  /*1190*/  LDS.128 R20, [R22+0x3000] ;  /* 0x0030000016147984 */ /* 0x001e220000000c00 */
[----:B------:R-:W-:-:S04]  /*11a0*/  IMAD R35, R0, 0x40, R35 ;  /* 0x0000004000237824 */ /* 0x000fc800078e0223 */
[----:B------:R-:W-:-:S05]  /*11b0*/  IMAD.WIDE R2, R35, 0x4, R2 ;  /* 0x0000000423027825 */ /* 0x000fca00078e0202 */
[----:B0-----:R-:W-:Y:S01]  /*11c0*/  STG.E.128 desc[UR6][R2.64], R20 ;  /* 0x0000001402007986 */ /* 0x001fe2000c101d06 */
[----:B------:R-:W-:Y:S05]  /*11d0*/  EXIT ;  /* 0x000000000000794d */ /* 0x000fea0003800000 */
.L_x_0:
[----:B------:R-:W-:-:S00]  /*11e0*/  BRA `(.L_x_0) ;  /* 0xfffffffc00fc7947 */ /* 0x000fc0000383ffff */
[----:B------:R-:W-:-:S00]  /*11f0*/  NOP ;  /* 0x0000000000007918 */ /* 0x000fc00000000000 */
        /* <DEDUP_REMOVED lines=8> */
.L_x_1:


//--------------------- .nv.global.init           --------------------------
	.section	.nv.global.init,"aw",@progbits
.nv.global.init:
	.type		_$_str,@object
	.size		_$_str,(.L_0 - _$_str)
_$_str:
        /*0000*/ 	.byte	0x5f, 0x5f, 0x43, 0x55, 0x44, 0x41, 0x5f, 0x46, 0x54, 0x5a, 0x00
.L_0:


//--------------------- .nv.shared.triton_poi_fused_leaky_relu_16 --------------------------
	.section	.nv.shared.triton_poi_fused_leaky_relu_16,"aw",@nobits
	.sectionflags	@""
	.align	16
	.zero		1024


//--------------------- .nv.constant0.triton_poi_fused_leaky_relu_16 --------------------------
	.section	.nv.constant0.triton_poi_fused_leaky_relu_16,"a",@progbits
	.sectionflags	@""
	.align	4
.nv.constant0.triton_poi_fused_leaky_relu_16:
	.zero		568
